//
// Generated by NVIDIA NVVM Compiler
//
// Compiler Build ID: CL-36424714
// Cuda compilation tools, release 13.0, V13.0.88
// Based on NVVM 20.0.0
//

.version 9.0
.target sm_100
.address_size 64

	// .globl	_Z8naiveSumPfS_

.visible .entry _Z8naiveSumPfS_(
	.param .u64 .ptr .align 1 _Z8naiveSumPfS__param_0,
	.param .u64 .ptr .align 1 _Z8naiveSumPfS__param_1
)
{
	.reg .pred 	%p<2>;
	.reg .b32 	%r<5>;
	.reg .b32 	%f<68>;
	.reg .b64 	%rd<9>;

	ld.param.u64 	%rd5, [_Z8naiveSumPfS__param_0];
	ld.param.u64 	%rd4, [_Z8naiveSumPfS__param_1];
	cvta.to.global.u64 	%rd6, %rd5;
	add.s64 	%rd8, %rd6, 64;
	mov.f32 	%f67, 0f00000000;
	mov.b32 	%r4, 0;
$L__BB0_1:
	ld.global.f32 	%f4, [%rd8+-64];
	add.f32 	%f5, %f67, %f4;
	ld.global.f32 	%f6, [%rd8+-60];
	add.f32 	%f7, %f5, %f6;
	ld.global.f32 	%f8, [%rd8+-56];
	add.f32 	%f9, %f7, %f8;
	ld.global.f32 	%f10, [%rd8+-52];
	add.f32 	%f11, %f9, %f10;
	ld.global.f32 	%f12, [%rd8+-48];
	add.f32 	%f13, %f11, %f12;
	ld.global.f32 	%f14, [%rd8+-44];
	add.f32 	%f15, %f13, %f14;
	ld.global.f32 	%f16, [%rd8+-40];
	add.f32 	%f17, %f15, %f16;
	ld.global.f32 	%f18, [%rd8+-36];
	add.f32 	%f19, %f17, %f18;
	ld.global.f32 	%f20, [%rd8+-32];
	add.f32 	%f21, %f19, %f20;
	ld.global.f32 	%f22, [%rd8+-28];
	add.f32 	%f23, %f21, %f22;
	ld.global.f32 	%f24, [%rd8+-24];
	add.f32 	%f25, %f23, %f24;
	ld.global.f32 	%f26, [%rd8+-20];
	add.f32 	%f27, %f25, %f26;
	ld.global.f32 	%f28, [%rd8+-16];
	add.f32 	%f29, %f27, %f28;
	ld.global.f32 	%f30, [%rd8+-12];
	add.f32 	%f31, %f29, %f30;
	ld.global.f32 	%f32, [%rd8+-8];
	add.f32 	%f33, %f31, %f32;
	ld.global.f32 	%f34, [%rd8+-4];
	add.f32 	%f35, %f33, %f34;
	ld.global.f32 	%f36, [%rd8];
	add.f32 	%f37, %f35, %f36;
	ld.global.f32 	%f38, [%rd8+4];
	add.f32 	%f39, %f37, %f38;
	ld.global.f32 	%f40, [%rd8+8];
	add.f32 	%f41, %f39, %f40;
	ld.global.f32 	%f42, [%rd8+12];
	add.f32 	%f43, %f41, %f42;
	ld.global.f32 	%f44, [%rd8+16];
	add.f32 	%f45, %f43, %f44;
	ld.global.f32 	%f46, [%rd8+20];
	add.f32 	%f47, %f45, %f46;
	ld.global.f32 	%f48, [%rd8+24];
	add.f32 	%f49, %f47, %f48;
	ld.global.f32 	%f50, [%rd8+28];
	add.f32 	%f51, %f49, %f50;
	ld.global.f32 	%f52, [%rd8+32];
	add.f32 	%f53, %f51, %f52;
	ld.global.f32 	%f54, [%rd8+36];
	add.f32 	%f55, %f53, %f54;
	ld.global.f32 	%f56, [%rd8+40];
	add.f32 	%f57, %f55, %f56;
	ld.global.f32 	%f58, [%rd8+44];
	add.f32 	%f59, %f57, %f58;
	ld.global.f32 	%f60, [%rd8+48];
	add.f32 	%f61, %f59, %f60;
	ld.global.f32 	%f62, [%rd8+52];
	add.f32 	%f63, %f61, %f62;
	ld.global.f32 	%f64, [%rd8+56];
	add.f32 	%f65, %f63, %f64;
	ld.global.f32 	%f66, [%rd8+60];
	add.f32 	%f67, %f65, %f66;
	add.s32 	%r4, %r4, 32;
	add.s64 	%rd8, %rd8, 128;
	setp.ne.s32 	%p1, %r4, 1000000;
	@%p1 bra 	$L__BB0_1;
	cvta.to.global.u64 	%rd7, %rd4;
	st.global.f32 	[%rd7], %f67;
	ret;

}
	// .globl	_Z8kahanSumPfS_
.visible .entry _Z8kahanSumPfS_(
	.param .u64 .ptr .align 1 _Z8kahanSumPfS__param_0,
	.param .u64 .ptr .align 1 _Z8kahanSumPfS__param_1
)
{
	.reg .pred 	%p<2>;
	.reg .b32 	%r<5>;
	.reg .b32 	%f<86>;
	.reg .b64 	%rd<9>;

	ld.param.u64 	%rd5, [_Z8kahanSumPfS__param_0];
	ld.param.u64 	%rd4, [_Z8kahanSumPfS__param_1];
	cvta.to.global.u64 	%rd6, %rd5;
	add.s64 	%rd8, %rd6, 32;
	mov.f32 	%f84, 0f00000000;
	mov.b32 	%r4, 0;
	mov.f32 	%f85, %f84;
$L__BB1_1:
	ld.global.f32 	%f6, [%rd8+-32];
	sub.f32 	%f7, %f6, %f84;
	add.f32 	%f8, %f85, %f7;
	sub.f32 	%f9, %f8, %f85;
	sub.f32 	%f10, %f9, %f7;
	ld.global.f32 	%f11, [%rd8+-28];
	sub.f32 	%f12, %f11, %f10;
	add.f32 	%f13, %f8, %f12;
	sub.f32 	%f14, %f13, %f8;
	sub.f32 	%f15, %f14, %f12;
	ld.global.f32 	%f16, [%rd8+-24];
	sub.f32 	%f17, %f16, %f15;
	add.f32 	%f18, %f13, %f17;
	sub.f32 	%f19, %f18, %f13;
	sub.f32 	%f20, %f19, %f17;
	ld.global.f32 	%f21, [%rd8+-20];
	sub.f32 	%f22, %f21, %f20;
	add.f32 	%f23, %f18, %f22;
	sub.f32 	%f24, %f23, %f18;
	sub.f32 	%f25, %f24, %f22;
	ld.global.f32 	%f26, [%rd8+-16];
	sub.f32 	%f27, %f26, %f25;
	add.f32 	%f28, %f23, %f27;
	sub.f32 	%f29, %f28, %f23;
	sub.f32 	%f30, %f29, %f27;
	ld.global.f32 	%f31, [%rd8+-12];
	sub.f32 	%f32, %f31, %f30;
	add.f32 	%f33, %f28, %f32;
	sub.f32 	%f34, %f33, %f28;
	sub.f32 	%f35, %f34, %f32;
	ld.global.f32 	%f36, [%rd8+-8];
	sub.f32 	%f37, %f36, %f35;
	add.f32 	%f38, %f33, %f37;
	sub.f32 	%f39, %f38, %f33;
	sub.f32 	%f40, %f39, %f37;
	ld.global.f32 	%f41, [%rd8+-4];
	sub.f32 	%f42, %f41, %f40;
	add.f32 	%f43, %f38, %f42;
	sub.f32 	%f44, %f43, %f38;
	sub.f32 	%f45, %f44, %f42;
	ld.global.f32 	%f46, [%rd8];
	sub.f32 	%f47, %f46, %f45;
	add.f32 	%f48, %f43, %f47;
	sub.f32 	%f49, %f48, %f43;
	sub.f32 	%f50, %f49, %f47;
	ld.global.f32 	%f51, [%rd8+4];
	sub.f32 	%f52, %f51, %f50;
	add.f32 	%f53, %f48, %f52;
	sub.f32 	%f54, %f53, %f48;
	sub.f32 	%f55, %f54, %f52;
	ld.global.f32 	%f56, [%rd8+8];
	sub.f32 	%f57, %f56, %f55;
	add.f32 	%f58, %f53, %f57;
	sub.f32 	%f59, %f58, %f53;
	sub.f32 	%f60, %f59, %f57;
	ld.global.f32 	%f61, [%rd8+12];
	sub.f32 	%f62, %f61, %f60;
	add.f32 	%f63, %f58, %f62;
	sub.f32 	%f64, %f63, %f58;
	sub.f32 	%f65, %f64, %f62;
	ld.global.f32 	%f66, [%rd8+16];
	sub.f32 	%f67, %f66, %f65;
	add.f32 	%f68, %f63, %f67;
	sub.f32 	%f69, %f68, %f63;
	sub.f32 	%f70, %f69, %f67;
	ld.global.f32 	%f71, [%rd8+20];
	sub.f32 	%f72, %f71, %f70;
	add.f32 	%f73, %f68, %f72;
	sub.f32 	%f74, %f73, %f68;
	sub.f32 	%f75, %f74, %f72;
	ld.global.f32 	%f76, [%rd8+24];
	sub.f32 	%f77, %f76, %f75;
	add.f32 	%f78, %f73, %f77;
	sub.f32 	%f79, %f78, %f73;
	sub.f32 	%f80, %f79, %f77;
	ld.global.f32 	%f81, [%rd8+28];
	sub.f32 	%f82, %f81, %f80;
	add.f32 	%f85, %f78, %f82;
	sub.f32 	%f83, %f85, %f78;
	sub.f32 	%f84, %f83, %f82;
	add.s32 	%r4, %r4, 16;
	add.s64 	%rd8, %rd8, 64;
	setp.ne.s32 	%p1, %r4, 1000000;
	@%p1 bra 	$L__BB1_1;
	cvta.to.global.u64 	%rd7, %rd4;
	st.global.f32 	[%rd7], %f85;
	ret;

}


// ===== COMPILED SASS (sm_100) =====

	.target	sm_100

	.elftype	@"ET_EXEC"


//--------------------- .note.nv.tkinfo           --------------------------
	.section	.note.nv.tkinfo,"",@"SHT_NOTE"
	.sectionflags	@"SHF_NOTE_NV_TKINFO"
	.tkinfo
        /*0018*/ 	.word	0x00000002
        /*0030*/ 	.string	""
        /*0030*/ 	.string	"ptxas"
        /*0030*/ 	.string	"Cuda compilation tools, release 13.0, V13.0.88"
        /*0030*/ 	.string	"Build cuda_13.0.r13.0/compiler.36424714_0"
        /*0030*/ 	.string	"-arch sm_100 -m 64 "



//--------------------- .note.nv.cuinfo           --------------------------
	.section	.note.nv.cuinfo,"",@"SHT_NOTE"
	.sectionflags	@"SHF_NOTE_NV_CUINFO"
        /*0018*/ 	.short	0x0002
        /*001a*/ 	.short	0x0064
        /*001c*/ 	.short	0x0082
	.zero		2


//--------------------- .nv.info                  --------------------------
	.section	.nv.info,"",@"SHT_CUDA_INFO"
	.align	4


	//----- nvinfo : EIATTR_REGCOUNT
	.align		4
        /*0000*/ 	.byte	0x04, 0x2f
        /*0002*/ 	.short	(.L_1 - .L_0)
	.align		4
.L_0:
        /*0004*/ 	.word	index@(_Z8naiveSumPfS_)
        /*0008*/ 	.word	0x0000001e


	//----- nvinfo : EIATTR_FRAME_SIZE
	.align		4
.L_1:
        /*000c*/ 	.byte	0x04, 0x11
        /*000e*/ 	.short	(.L_3 - .L_2)
	.align		4
.L_2:
        /*0010*/ 	.word	index@(_Z8naiveSumPfS_)
        /*0014*/ 	.word	0x00000000


	//----- nvinfo : EIATTR_REGCOUNT
	.align		4
.L_3:
        /*0018*/ 	.byte	0x04, 0x2f
        /*001a*/ 	.short	(.L_5 - .L_4)
	.align		4
.L_4:
        /*001c*/ 	.word	index@(_Z8kahanSumPfS_)
        /*0020*/ 	.word	0x00000018


	//----- nvinfo : EIATTR_FRAME_SIZE
	.align		4
.L_5:
        /*0024*/ 	.byte	0x04, 0x11
        /*0026*/ 	.short	(.L_7 - .L_6)
	.align		4
.L_6:
        /*0028*/ 	.word	index@(_Z8kahanSumPfS_)
        /*002c*/ 	.word	0x00000000


	//----- nvinfo : EIATTR_MIN_STACK_SIZE
	.align		4
.L_7:
        /*0030*/ 	.byte	0x04, 0x12
        /*0032*/ 	.short	(.L_9 - .L_8)
	.align		4
.L_8:
        /*0034*/ 	.word	index@(_Z8kahanSumPfS_)
        /*0038*/ 	.word	0x00000000


	//----- nvinfo : EIATTR_MIN_STACK_SIZE
	.align		4
.L_9:
        /*003c*/ 	.byte	0x04, 0x12
        /*003e*/ 	.short	(.L_11 - .L_10)
	.align		4
.L_10:
        /*0040*/ 	.word	index@(_Z8naiveSumPfS_)
        /*0044*/ 	.word	0x00000000
.L_11:


//--------------------- .nv.compat                --------------------------
	.section	.nv.compat,"",@"SHT_CUDA_COMPAT_INFO"
	.align	4
        /*0000*/ 	.byte	0x02, 0x09, 0x00, 0x00, 0x02, 0x02, 0x01, 0x00, 0x02, 0x05, 0x05, 0x00, 0x03, 0x07, 0x01, 0x01
        /*0010*/ 	.byte	0x02, 0x03, 0x00, 0x00, 0x02, 0x06, 0x01, 0x00, 0x04, 0x0b, 0x08, 0x00, 0x09, 0x00, 0x00, 0x00
        /*0020*/ 	.byte	0x00, 0x00, 0x00, 0x00


//--------------------- .nv.info._Z8kahanSumPfS_  --------------------------
	.section	.nv.info._Z8kahanSumPfS_,"",@"SHT_CUDA_INFO"
	.sectionflags	@""
	.align	4


	//----- nvinfo : EIATTR_CUDA_API_VERSION
	.align		4
        /*0000*/ 	.byte	0x04, 0x37
        /*0002*/ 	.short	(.L_13 - .L_12)
.L_12:
        /*0004*/ 	.word	0x00000082


	//----- nvinfo : EIATTR_KPARAM_INFO
	.align		4
.L_13:
        /*0008*/ 	.byte	0x04, 0x17
        /*000a*/ 	.short	(.L_15 - .L_14)
.L_14:
        /*000c*/ 	.word	0x00000000
        /*0010*/ 	.short	0x0001
        /*0012*/ 	.short	0x0008
        /*0014*/ 	.byte	0x00, 0xf5, 0x21, 0x00


	//----- nvinfo : EIATTR_KPARAM_INFO
	.align		4
.L_15:
        /*0018*/ 	.byte	0x04, 0x17
        /*001a*/ 	.short	(.L_17 - .L_16)
.L_16:
        /*001c*/ 	.word	0x00000000
        /*0020*/ 	.short	0x0000
        /*0022*/ 	.short	0x0000
        /*0024*/ 	.byte	0x00, 0xf5, 0x21, 0x00


	//----- nvinfo : EIATTR_SPARSE_MMA_MASK
	.align		4
.L_17:
        /*0028*/ 	.byte	0x03, 0x50
        /*002a*/ 	.short	0x0000


	//----- nvinfo : EIATTR_MAXREG_COUNT
	.align		4
        /*002c*/ 	.byte	0x03, 0x1b
        /*002e*/ 	.short	0x00ff


	//----- nvinfo : EIATTR_MERCURY_ISA_VERSION
	.align		4
        /*0030*/ 	.byte	0x03, 0x5f
        /*0032*/ 	.short	0x0101


	//----- nvinfo : EIATTR_VRC_CTA_INIT_COUNT
	.align		4
        /*0034*/ 	.byte	0x02, 0x4a
	.zero		1
	.zero		1


	//----- nvinfo : EIATTR_EXIT_INSTR_OFFSETS
	.align		4
        /*0038*/ 	.byte	0x04, 0x1c
        /*003a*/ 	.short	(.L_19 - .L_18)


	//   ....[0]....
.L_18:
        /*003c*/ 	.word	0x00000600


	//----- nvinfo : EIATTR_CBANK_PARAM_SIZE
	.align		4
.L_19:
        /*0040*/ 	.byte	0x03, 0x19
        /*0042*/ 	.short	0x0010


	//----- nvinfo : EIATTR_PARAM_CBANK
	.align		4
        /*0044*/ 	.byte	0x04, 0x0a
        /*0046*/ 	.short	(.L_21 - .L_20)
	.align		4
.L_20:
        /*0048*/ 	.word	index@(.nv.constant0._Z8kahanSumPfS_)
        /*004c*/ 	.short	0x0380
        /*004e*/ 	.short	0x0010


	//----- nvinfo : EIATTR_SW_WAR
	.align		4
.L_21:
        /*0050*/ 	.byte	0x04, 0x36
        /*0052*/ 	.short	(.L_23 - .L_22)
.L_22:
        /*0054*/ 	.word	0x00000008
.L_23:


//--------------------- .nv.info._Z8naiveSumPfS_  --------------------------
	.section	.nv.info._Z8naiveSumPfS_,"",@"SHT_CUDA_INFO"
	.sectionflags	@""
	.align	4


	//----- nvinfo : EIATTR_CUDA_API_VERSION
	.align		4
        /*0000*/ 	.byte	0x04, 0x37
        /*0002*/ 	.short	(.L_25 - .L_24)
.L_24:
        /*0004*/ 	.word	0x00000082


	//----- nvinfo : EIATTR_KPARAM_INFO
	.align		4
.L_25:
        /*0008*/ 	.byte	0x04, 0x17
        /*000a*/ 	.short	(.L_27 - .L_26)
.L_26:
        /*000c*/ 	.word	0x00000000
        /*0010*/ 	.short	0x0001
        /*0012*/ 	.short	0x0008
        /*0014*/ 	.byte	0x00, 0xf5, 0x21, 0x00


	//----- nvinfo : EIATTR_KPARAM_INFO
	.align		4
.L_27:
        /*0018*/ 	.byte	0x04, 0x17
        /*001a*/ 	.short	(.L_29 - .L_28)
.L_28:
        /*001c*/ 	.word	0x00000000
        /*0020*/ 	.short	0x0000
        /*0022*/ 	.short	0x0000
        /*0024*/ 	.byte	0x00, 0xf5, 0x21, 0x00


	//----- nvinfo : EIATTR_SPARSE_MMA_MASK
	.align		4
.L_29:
        /*0028*/ 	.byte	0x03, 0x50
        /*002a*/ 	.short	0x0000


	//----- nvinfo : EIATTR_MAXREG_COUNT
	.align		4
        /*002c*/ 	.byte	0x03, 0x1b
        /*002e*/ 	.short	0x00ff


	//----- nvinfo : EIATTR_MERCURY_ISA_VERSION
	.align		4
        /*0030*/ 	.byte	0x03, 0x5f
        /*0032*/ 	.short	0x0101


	//----- nvinfo : EIATTR_VRC_CTA_INIT_COUNT
	.align		4
        /*0034*/ 	.byte	0x02, 0x4a
	.zero		1
	.zero		1


	//----- nvinfo : EIATTR_EXIT_INSTR_OFFSETS
	.align		4
        /*0038*/ 	.byte	0x04, 0x1c
        /*003a*/ 	.short	(.L_31 - .L_30)


	//   ....[0]....
.L_30:
        /*003c*/ 	.word	0x00000500


	//----- nvinfo : EIATTR_CBANK_PARAM_SIZE
	.align		4
.L_31:
        /*0040*/ 	.byte	0x03, 0x19
        /*0042*/ 	.short	0x0010


	//----- nvinfo : EIATTR_PARAM_CBANK
	.align		4
        /*0044*/ 	.byte	0x04, 0x0a
        /*0046*/ 	.short	(.L_33 - .L_32)
	.align		4
.L_32:
        /*0048*/ 	.word	index@(.nv.constant0._Z8naiveSumPfS_)
        /*004c*/ 	.short	0x0380
        /*004e*/ 	.short	0x0010


	//----- nvinfo : EIATTR_SW_WAR
	.align		4
.L_33:
        /*0050*/ 	.byte	0x04, 0x36
        /*0052*/ 	.short	(.L_35 - .L_34)
.L_34:
        /*0054*/ 	.word	0x00000008
.L_35:


//--------------------- .nv.callgraph             --------------------------
	.section	.nv.callgraph,"",@"SHT_CUDA_CALLGRAPH"
	.align	4
	.sectionentsize	8
	.align		4
        /*0000*/ 	.word	0x00000000
	.align		4
        /*0004*/ 	.word	0xffffffff
	.align		4
        /*0008*/ 	.word	0x00000000
	.align		4
        /*000c*/ 	.word	0xfffffffe
	.align		4
        /*0010*/ 	.word	0x00000000
	.align		4
        /*0014*/ 	.word	0xfffffffd
	.align		4
        /*0018*/ 	.word	0x00000000
	.align		4
        /*001c*/ 	.word	0xfffffffc


//--------------------- .text._Z8kahanSumPfS_     --------------------------
	.section	.text._Z8kahanSumPfS_,"ax",@progbits
	.align	128
        .global         _Z8kahanSumPfS_
        .type           _Z8kahanSumPfS_,@function
        .size           _Z8kahanSumPfS_,(.L_x_4 - _Z8kahanSumPfS_)
        .other          _Z8kahanSumPfS_,@"STO_CUDA_ENTRY STV_DEFAULT"
_Z8kahanSumPfS_:
.text._Z8kahanSumPfS_:
[----:B------:R-:W-:Y:S01]  /*0000*/  LDC R1, c[0x0][0x37c] ;  /* 0x0000df00ff017b82 */ /* 0x000fe20000000800 */
[----:B------:R-:W0:Y:S01]  /*0010*/  LDCU.64 UR4, c[0x0][0x380] ;  /* 0x00007000ff0477ac */ /* 0x000e220008000a00 */
[----:B------:R-:W-:Y:S01]  /*0020*/  CS2R R16, SRZ ;  /* 0x0000000000107805 */ /* 0x000fe2000001ff00 */
[----:B------:R-:W1:Y:S01]  /*0030*/  LDCU.64 UR6, c[0x0][0x358] ;  /* 0x00006b00ff0677ac */ /* 0x000e620008000a00 */
[----:B0-----:R-:W-:-:S04]  /*0040*/  UIADD3 UR4, UP0, UPT, UR4, 0x20, URZ ;  /* 0x0000002004047890 */ /* 0x001fc8000ff1e0ff */
[----:B------:R-:W-:Y:S02]  /*0050*/  UIADD3.X UR5, UPT, UPT, URZ, UR5, URZ, UP0, !UPT ;  /* 0x00000005ff057290 */ /* 0x000fe400087fe4ff */
[----:B------:R-:W-:Y:S01]  /*0060*/  MOV R2, UR4 ;  /* 0x0000000400027c02 */ /* 0x000fe20008000f00 */
[----:B------:R-:W-:-:S03]  /*0070*/  UMOV UR4, URZ ;  /* 0x000000ff00047c82 */ /* 0x000fc60008000000 */
[----:B-1----:R-:W-:-:S07]  /*0080*/  MOV R3, UR5 ;  /* 0x0000000500037c02 */ /* 0x002fce0008000f00 */
.L_x_0:
[----:B------:R-:W2:Y:S04]  /*0090*/  LDG.E R19, desc[UR6][R2.64+-0x20] ;  /* 0xffffe00602137981 */ /* 0x000ea8000c1e1900 */
[----:B------:R-:W3:Y:S04]  /*00a0*/  LDG.E R20, desc[UR6][R2.64+-0x1c] ;  /* 0xffffe40602147981 */ /* 0x000ee8000c1e1900 */
[----:B------:R-:W4:Y:S04]  /*00b0*/  LDG.E R21, desc[UR6][R2.64+-0x18] ;  /* 0xffffe80602157981 */ /* 0x000f28000c1e1900 */
[----:B------:R-:W5:Y:S04]  /*00c0*/  LDG.E R15, desc[UR6][R2.64+-0x14] ;  /* 0xffffec06020f7981 */ /* 0x000f68000c1e1900 */
        /* <DEDUP_REMOVED lines=11> */
[----:B------:R0:W5:Y:S01]  /*0180*/  LDG.E R0, desc[UR6][R2.64+0x1c] ;  /* 0x00001c0602007981 */ /* 0x000162000c1e1900 */
[----:B------:R-:W-:-:S04]  /*0190*/  UIADD3 UR4, UPT, UPT, UR4, 0x10, URZ ;  /* 0x0000001004047890 */ /* 0x000fc8000fffe0ff */
[----:B------:R-:W-:Y:S01]  /*01a0*/  UISETP.NE.AND UP0, UPT, UR4, 0xf4240, UPT ;  /* 0x000f42400400788c */ /* 0x000fe2000bf05270 */
[----:B0-----:R-:W-:-:S04]  /*01b0*/  IADD3 R2, P0, PT, R2, 0x40, RZ ;  /* 0x0000004002027810 */ /* 0x001fc80007f1e0ff */
[----:B------:R-:W-:Y:S01]  /*01c0*/  IADD3.X R3, PT, PT, RZ, R3, RZ, P0, !PT ;  /* 0x00000003ff037210 */ /* 0x000fe200007fe4ff */
[----:B--2---:R-:W-:-:S04]  /*01d0*/  FADD R16, R19, -R16 ;  /* 0x8000001013107221 */ /* 0x004fc80000000000 */
[----:B------:R-:W-:-:S04]  /*01e0*/  FADD R18, R16, R17 ;  /* 0x0000001110127221 */ /* 0x000fc80000000000 */
[----:B------:R-:W-:-:S04]  /*01f0*/  FADD R17, R18, -R17 ;  /* 0x8000001112117221 */ /* 0x000fc80000000000 */
[----:B------:R-:W-:-:S04]  /*0200*/  FADD R17, -R16, R17 ;  /* 0x0000001110117221 */ /* 0x000fc80000000100 */
[----:B---3--:R-:W-:-:S04]  /*0210*/  FADD R17, -R17, R20 ;  /* 0x0000001411117221 */ /* 0x008fc80000000100 */
[----:B------:R-:W-:-:S04]  /*0220*/  FADD R19, R18, R17 ;  /* 0x0000001112137221 */ /* 0x000fc80000000000 */
[----:B------:R-:W-:-:S04]  /*0230*/  FADD R18, -R18, R19 ;  /* 0x0000001312127221 */ /* 0x000fc80000000100 */
[----:B------:R-:W-:-:S04]  /*0240*/  FADD R18, -R17, R18 ;  /* 0x0000001211127221 */ /* 0x000fc80000000100 */
[----:B----4-:R-:W-:-:S04]  /*0250*/  FADD R18, -R18, R21 ;  /* 0x0000001512127221 */ /* 0x010fc80000000100 */
[----:B------:R-:W-:-:S04]  /*0260*/  FADD R16, R19, R18 ;  /* 0x0000001213107221 */ /* 0x000fc80000000000 */
[----:B------:R-:W-:-:S04]  /*0270*/  FADD R19, -R19, R16 ;  /* 0x0000001013137221 */ /* 0x000fc80000000100 */
[----:B------:R-:W-:-:S04]  /*0280*/  FADD R18, -R18, R19 ;  /* 0x0000001312127221 */ /* 0x000fc80000000100 */
[----:B-----5:R-:W-:-:S04]  /*0290*/  FADD R15, -R18, R15 ;  /* 0x0000000f120f7221 */ /* 0x020fc80000000100 */
[----:B------:R-:W-:-:S04]  /*02a0*/  FADD R17, R16, R15 ;  /* 0x0000000f10117221 */ /* 0x000fc80000000000 */
[----:B------:R-:W-:-:S04]  /*02b0*/  FADD R16, -R16, R17 ;  /* 0x0000001110107221 */ /* 0x000fc80000000100 */
[----:B------:R-:W-:-:S04]  /*02c0*/  FADD R15, -R15, R16 ;  /* 0x000000100f0f7221 */ /* 0x000fc80000000100 */
[----:B------:R-:W-:-:S04]  /*02d0*/  FADD R14, -R15, R14 ;  /* 0x0000000e0f0e7221 */ /* 0x000fc80000000100 */
        /* <DEDUP_REMOVED lines=46> */
[----:B------:R-:W-:Y:S01]  /*05c0*/  FADD R16, -R7, R6 ;  /* 0x0000000607107221 */ /* 0x000fe20000000100 */
[----:B------:R-:W-:Y:S06]  /*05d0*/  BRA.U UP0, `(.L_x_0) ;  /* 0xfffffff900ac7547 */ /* 0x000fec000b83ffff */
[----:B------:R-:W0:Y:S02]  /*05e0*/  LDC.64 R2, c[0x0][0x388] ;  /* 0x0000e200ff027b82 */ /* 0x000e240000000a00 */
[----:B0-----:R-:W-:Y:S01]  /*05f0*/  STG.E desc[UR6][R2.64], R17 ;  /* 0x0000001102007986 */ /* 0x001fe2000c101906 */
[----:B------:R-:W-:Y:S05]  /*0600*/  EXIT ;  /* 0x000000000000794d */ /* 0x000fea0003800000 */
.L_x_1:
[----:B------:R-:W-:-:S00]  /*0610*/  BRA `(.L_x_1) ;  /* 0xfffffffc00fc7947 */ /* 0x000fc0000383ffff */
[----:B------:R-:W-:-:S00]  /*0620*/  NOP ;  /* 0x0000000000007918 */ /* 0x000fc00000000000 */
        /* <DEDUP_REMOVED lines=13> */
.L_x_4:


//--------------------- .text._Z8naiveSumPfS_     --------------------------
	.section	.text._Z8naiveSumPfS_,"ax",@progbits
	.align	128
        .global         _Z8naiveSumPfS_
        .type           _Z8naiveSumPfS_,@function
        .size           _Z8naiveSumPfS_,(.L_x_5 - _Z8naiveSumPfS_)
        .other          _Z8naiveSumPfS_,@"STO_CUDA_ENTRY STV_DEFAULT"
_Z8naiveSumPfS_:
.text._Z8naiveSumPfS_:
[----:B------:R-:W-:Y:S01]  /*0000*/  LDC R1, c[0x0][0x37c] ;  /* 0x0000df00ff017b82 */ /* 0x000fe20000000800 */
[----:B------:R-:W0:Y:S01]  /*0010*/  LDCU.64 UR4, c[0x0][0x380] ;  /* 0x00007000ff0477ac */ /* 0x000e220008000a00 */
[----:B------:R-:W-:Y:S01]  /*0020*/  HFMA2 R5, -RZ, RZ, 0, 0 ;  /* 0x00000000ff057431 */ /* 0x000fe200000001ff */
[----:B------:R-:W1:Y:S01]  /*0030*/  LDCU.64 UR6, c[0x0][0x358] ;  /* 0x00006b00ff0677ac */ /* 0x000e620008000a00 */
[----:B0-----:R-:W-:-:S04]  /*0040*/  UIADD3 UR4, UP0, UPT, UR4, 0x40, URZ ;  /* 0x0000004004047890 */ /* 0x001fc8000ff1e0ff */
[----:B------:R-:W-:Y:S02]  /*0050*/  UIADD3.X UR5, UPT, UPT, URZ, UR5, URZ, UP0, !UPT ;  /* 0x00000005ff057290 */ /* 0x000fe400087fe4ff */
[----:B------:R-:W-:Y:S01]  /*0060*/  MOV R2, UR4 ;  /* 0x0000000400027c02 */ /* 0x000fe20008000f00 */
[----:B------:R-:W-:-:S03]  /*0070*/  UMOV UR4, URZ ;  /* 0x000000ff00047c82 */ /* 0x000fc60008000000 */
[----:B-1----:R-:W-:-:S07]  /*0080*/  MOV R3, UR5 ;  /* 0x0000000500037c02 */ /* 0x002fce0008000f00 */
.L_x_2:
        /* <DEDUP_REMOVED lines=22> */
[----:B------:R-:W5:Y:S01]  /*01f0*/  LDG.E R7, desc[UR6][R2.64+0x18] ;  /* 0x0000180602077981 */ /* 0x000f62000c1e1900 */
[----:B--2---:R-:W-:-:S03]  /*0200*/  FADD R5, R6, R5 ;  /* 0x0000000506057221 */ /* 0x004fc60000000000 */
[----:B------:R-:W2:Y:S01]  /*0210*/  LDG.E R6, desc[UR6][R2.64+0x1c] ;  /* 0x00001c0602067981 */ /* 0x000ea2000c1e1900 */
[----:B---3--:R-:W-:-:S03]  /*0220*/  FADD R26, R5, R26 ;  /* 0x0000001a051a7221 */ /* 0x008fc60000000000 */
[----:B------:R-:W3:Y:S01]  /*0230*/  LDG.E R5, desc[UR6][R2.64+0x20] ;  /* 0x0000200602057981 */ /* 0x000ee2000c1e1900 */
[----:B----4-:R-:W-:-:S03]  /*0240*/  FADD R27, R26, R21 ;  /* 0x000000151a1b7221 */ /* 0x010fc60000000000 */
[----:B------:R-:W4:Y:S01]  /*0250*/  LDG.E R21, desc[UR6][R2.64+0x24] ;  /* 0x0000240602157981 */ /* 0x000f22000c1e1900 */
[----:B-----5:R-:W-:-:S03]  /*0260*/  FADD R26, R27, R22 ;  /* 0x000000161b1a7221 */ /* 0x020fc60000000000 */
[----:B------:R-:W5:Y:S01]  /*0270*/  LDG.E R22, desc[UR6][R2.64+0x28] ;  /* 0x0000280602167981 */ /* 0x000f62000c1e1900 */
[----:B------:R-:W-:-:S03]  /*0280*/  FADD R27, R26, R25 ;  /* 0x000000191a1b7221 */ /* 0x000fc60000000000 */
        /* <DEDUP_REMOVED lines=8> */
[----:B------:R0:W5:Y:S01]  /*0310*/  LDG.E R4, desc[UR6][R2.64+0x3c] ;  /* 0x00003c0602047981 */ /* 0x000162000c1e1900 */
[----:B------:R-:W-:Y:S01]  /*0320*/  UIADD3 UR4, UPT, UPT, UR4, 0x20, URZ ;  /* 0x0000002004047890 */ /* 0x000fe2000fffe0ff */
[----:B------:R-:W-:-:S03]  /*0330*/  FADD R0, R27, R0 ;  /* 0x000000001b007221 */ /* 0x000fc60000000000 */
[----:B------:R-:W-:Y:S01]  /*0340*/  UISETP.NE.AND UP0, UPT, UR4, 0xf4240, UPT ;  /* 0x000f42400400788c */ /* 0x000fe2000bf05270 */
[----:B------:R-:W-:-:S04]  /*0350*/  FADD R19, R0, R19 ;  /* 0x0000001300137221 */ /* 0x000fc80000000000 */
[----:B------:R-:W-:Y:S01]  /*0360*/  FADD R18, R19, R18 ;  /* 0x0000001213127221 */ /* 0x000fe20000000000 */
[----:B0-----:R-:W-:-:S03]  /*0370*/  IADD3 R2, P0, PT, R2, 0x80, RZ ;  /* 0x0000008002027810 */ /* 0x001fc60007f1e0ff */
[----:B------:R-:W-:Y:S01]  /*0380*/  FADD R17, R18, R17 ;  /* 0x0000001112117221 */ /* 0x000fe20000000000 */
[----:B------:R-:W-:-:S03]  /*0390*/  IADD3.X R3, PT, PT, RZ, R3, RZ, P0, !PT ;  /* 0x00000003ff037210 */ /* 0x000fc600007fe4ff */
[----:B------:R-:W-:-:S04]  /*03a0*/  FADD R16, R17, R16 ;  /* 0x0000001011107221 */ /* 0x000fc80000000000 */
        /* <DEDUP_REMOVED lines=9> */
[----:B--2---:R-:W-:-:S04]  /*0440*/  FADD R6, R7, R6 ;  /* 0x0000000607067221 */ /* 0x004fc80000000000 */
[----:B---3--:R-:W-:-:S04]  /*0450*/  FADD R6, R6, R5 ;  /* 0x0000000506067221 */ /* 0x008fc80000000000 */
[----:B----4-:R-:W-:-:S04]  /*0460*/  FADD R21, R6, R21 ;  /* 0x0000001506157221 */ /* 0x010fc80000000000 */
[----:B-----5:R-:W-:-:S04]  /*0470*/  FADD R22, R21, R22 ;  /* 0x0000001615167221 */ /* 0x020fc80000000000 */
[----:B------:R-:W-:-:S04]  /*0480*/  FADD R25, R22, R25 ;  /* 0x0000001916197221 */ /* 0x000fc80000000000 */
[----:B------:R-:W-:-:S04]  /*0490*/  FADD R24, R25, R24 ;  /* 0x0000001819187221 */ /* 0x000fc80000000000 */
[----:B------:R-:W-:-:S04]  /*04a0*/  FADD R23, R24, R23 ;  /* 0x0000001718177221 */ /* 0x000fc80000000000 */
[----:B------:R-:W-:-:S04]  /*04b0*/  FADD R23, R23, R20 ;  /* 0x0000001417177221 */ /* 0x000fc80000000000 */
[----:B------:R-:W-:Y:S01]  /*04c0*/  FADD R5, R23, R4 ;  /* 0x0000000417057221 */ /* 0x000fe20000000000 */
[----:B------:R-:W-:Y:S06]  /*04d0*/  BRA.U UP0, `(.L_x_2) ;  /* 0xfffffff900ec7547 */ /* 0x000fec000b83ffff */
[----:B------:R-:W0:Y:S02]  /*04e0*/  LDC.64 R2, c[0x0][0x388] ;  /* 0x0000e200ff027b82 */ /* 0x000e240000000a00 */
[----:B0-----:R-:W-:Y:S01]  /*04f0*/  STG.E desc[UR6][R2.64], R5 ;  /* 0x0000000502007986 */ /* 0x001fe2000c101906 */
[----:B------:R-:W-:Y:S05]  /*0500*/  EXIT ;  /* 0x000000000000794d */ /* 0x000fea0003800000 */
.L_x_3:
        /* <DEDUP_REMOVED lines=15> */
.L_x_5:


//--------------------- .nv.shared.reserved.0     --------------------------
	.section	.nv.shared.reserved.0,"aw",@nobits
	.weak		__nv_reservedSMEM_offset_0_alias
	.size		__nv_reservedSMEM_offset_0_alias, 0, 64
	.other		__nv_reservedSMEM_offset_0_alias,@"STO_CUDA_RESERVED_SHARED STV_DEFAULT"
__nv_reservedSMEM_offset_0_alias:
	.zero		0
	.zero		64


//--------------------- .nv.constant0._Z8kahanSumPfS_ --------------------------
	.section	.nv.constant0._Z8kahanSumPfS_,"a",@progbits
	.sectionflags	@""
	.align	4
.nv.constant0._Z8kahanSumPfS_:
	.zero		912


//--------------------- .nv.constant0._Z8naiveSumPfS_ --------------------------
	.section	.nv.constant0._Z8naiveSumPfS_,"a",@progbits
	.sectionflags	@""
	.align	4
.nv.constant0._Z8naiveSumPfS_:
	.zero		912


//--------------------- SYMBOLS --------------------------

	.type		.nv.reservedSmem.offset0,@object
	.size		.nv.reservedSmem.offset0,0x4
